//
// Generated by NVIDIA NVVM Compiler
//
// Compiler Build ID: CL-36424714
// Cuda compilation tools, release 13.0, V13.0.88
// Based on NVVM 20.0.0
//

.version 9.0
.target sm_100
.address_size 64

	// .globl	_Z8gmem_addPiiPjS_

.visible .entry _Z8gmem_addPiiPjS_(
	.param .u64 .ptr .align 1 _Z8gmem_addPiiPjS__param_0,
	.param .u32 _Z8gmem_addPiiPjS__param_1,
	.param .u64 .ptr .align 1 _Z8gmem_addPiiPjS__param_2,
	.param .u64 .ptr .align 1 _Z8gmem_addPiiPjS__param_3
)
{
	.reg .pred 	%p<12>;
	.reg .b32 	%r<115>;
	.reg .b64 	%rd<22>;

	ld.param.u64 	%rd10, [_Z8gmem_addPiiPjS__param_0];
	ld.param.u32 	%r33, [_Z8gmem_addPiiPjS__param_1];
	ld.param.u64 	%rd8, [_Z8gmem_addPiiPjS__param_2];
	ld.param.u64 	%rd9, [_Z8gmem_addPiiPjS__param_3];
	cvta.to.global.u64 	%rd1, %rd10;
	mov.u32 	%r34, %tid.x;
	setp.ne.s32 	%p1, %r34, 0;
	@%p1 bra 	$L__BB0_2;
	cvta.to.global.u64 	%rd11, %rd8;
	mov.u32 	%r35, %ctaid.x;
	mul.wide.u32 	%rd12, %r35, 4;
	add.s64 	%rd13, %rd1, %rd12;
	st.global.u32 	[%rd13], %r35;
	membar.gl;
	mov.u32 	%r36, %nctaid.x;
	atom.global.inc.u32 	%r37, [%rd11], %r36;
	add.s32 	%r38, %r36, -1;
	setp.ne.s32 	%p2, %r37, %r38;
	@%p2 bra 	$L__BB0_17;
$L__BB0_2:
	ld.global.u32 	%r114, [%rd1];
	setp.lt.s32 	%p3, %r33, 2;
	@%p3 bra 	$L__BB0_16;
	add.s32 	%r2, %r33, -1;
	add.s32 	%r41, %r33, -2;
	and.b32  	%r3, %r2, 15;
	setp.lt.u32 	%p4, %r41, 15;
	mov.b32 	%r107, 1;
	@%p4 bra 	$L__BB0_7;
	and.b32  	%r43, %r2, -16;
	neg.s32 	%r101, %r43;
	add.s64 	%rd20, %rd1, 32;
	mov.b32 	%r100, 0;
$L__BB0_5:
	.pragma "nounroll";
	ld.global.u32 	%r44, [%rd20+-28];
	add.s32 	%r45, %r44, %r114;
	ld.global.u32 	%r46, [%rd20+-24];
	add.s32 	%r47, %r46, %r45;
	ld.global.u32 	%r48, [%rd20+-20];
	add.s32 	%r49, %r48, %r47;
	ld.global.u32 	%r50, [%rd20+-16];
	add.s32 	%r51, %r50, %r49;
	ld.global.u32 	%r52, [%rd20+-12];
	add.s32 	%r53, %r52, %r51;
	ld.global.u32 	%r54, [%rd20+-8];
	add.s32 	%r55, %r54, %r53;
	ld.global.u32 	%r56, [%rd20+-4];
	add.s32 	%r57, %r56, %r55;
	ld.global.u32 	%r58, [%rd20];
	add.s32 	%r59, %r58, %r57;
	ld.global.u32 	%r60, [%rd20+4];
	add.s32 	%r61, %r60, %r59;
	ld.global.u32 	%r62, [%rd20+8];
	add.s32 	%r63, %r62, %r61;
	ld.global.u32 	%r64, [%rd20+12];
	add.s32 	%r65, %r64, %r63;
	ld.global.u32 	%r66, [%rd20+16];
	add.s32 	%r67, %r66, %r65;
	ld.global.u32 	%r68, [%rd20+20];
	add.s32 	%r69, %r68, %r67;
	ld.global.u32 	%r70, [%rd20+24];
	add.s32 	%r71, %r70, %r69;
	ld.global.u32 	%r72, [%rd20+28];
	add.s32 	%r73, %r72, %r71;
	ld.global.u32 	%r74, [%rd20+32];
	add.s32 	%r114, %r74, %r73;
	add.s32 	%r101, %r101, 16;
	add.s32 	%r100, %r100, 16;
	add.s64 	%rd20, %rd20, 64;
	setp.ne.s32 	%p5, %r101, 0;
	@%p5 bra 	$L__BB0_5;
	add.s32 	%r107, %r100, 1;
$L__BB0_7:
	setp.eq.s32 	%p6, %r3, 0;
	@%p6 bra 	$L__BB0_16;
	and.b32  	%r15, %r2, 7;
	setp.lt.u32 	%p7, %r3, 8;
	@%p7 bra 	$L__BB0_10;
	mul.wide.u32 	%rd14, %r107, 4;
	add.s64 	%rd15, %rd1, %rd14;
	ld.global.u32 	%r76, [%rd15];
	add.s32 	%r77, %r76, %r114;
	ld.global.u32 	%r78, [%rd15+4];
	add.s32 	%r79, %r78, %r77;
	ld.global.u32 	%r80, [%rd15+8];
	add.s32 	%r81, %r80, %r79;
	ld.global.u32 	%r82, [%rd15+12];
	add.s32 	%r83, %r82, %r81;
	ld.global.u32 	%r84, [%rd15+16];
	add.s32 	%r85, %r84, %r83;
	ld.global.u32 	%r86, [%rd15+20];
	add.s32 	%r87, %r86, %r85;
	ld.global.u32 	%r88, [%rd15+24];
	add.s32 	%r89, %r88, %r87;
	ld.global.u32 	%r90, [%rd15+28];
	add.s32 	%r114, %r90, %r89;
	add.s32 	%r107, %r107, 8;
$L__BB0_10:
	setp.eq.s32 	%p8, %r15, 0;
	@%p8 bra 	$L__BB0_16;
	and.b32  	%r21, %r2, 3;
	setp.lt.u32 	%p9, %r15, 4;
	@%p9 bra 	$L__BB0_13;
	mul.wide.u32 	%rd16, %r107, 4;
	add.s64 	%rd17, %rd1, %rd16;
	ld.global.u32 	%r92, [%rd17];
	add.s32 	%r93, %r92, %r114;
	ld.global.u32 	%r94, [%rd17+4];
	add.s32 	%r95, %r94, %r93;
	ld.global.u32 	%r96, [%rd17+8];
	add.s32 	%r97, %r96, %r95;
	ld.global.u32 	%r98, [%rd17+12];
	add.s32 	%r114, %r98, %r97;
	add.s32 	%r107, %r107, 4;
$L__BB0_13:
	setp.eq.s32 	%p10, %r21, 0;
	@%p10 bra 	$L__BB0_16;
	mul.wide.u32 	%rd18, %r107, 4;
	add.s64 	%rd21, %rd1, %rd18;
	neg.s32 	%r112, %r21;
$L__BB0_15:
	.pragma "nounroll";
	ld.global.u32 	%r99, [%rd21];
	add.s32 	%r114, %r99, %r114;
	add.s64 	%rd21, %rd21, 4;
	add.s32 	%r112, %r112, 1;
	setp.ne.s32 	%p11, %r112, 0;
	@%p11 bra 	$L__BB0_15;
$L__BB0_16:
	cvta.to.global.u64 	%rd19, %rd9;
	st.global.u32 	[%rd19], %r114;
$L__BB0_17:
	ret;

}


// ===== COMPILED SASS (sm_100) =====

	.target	sm_100

	.elftype	@"ET_EXEC"


//--------------------- .note.nv.tkinfo           --------------------------
	.section	.note.nv.tkinfo,"",@"SHT_NOTE"
	.sectionflags	@"SHF_NOTE_NV_TKINFO"
	.tkinfo
        /*0018*/ 	.word	0x00000002
        /*0030*/ 	.string	""
        /*0030*/ 	.string	"ptxas"
        /*0030*/ 	.string	"Cuda compilation tools, release 13.0, V13.0.88"
        /*0030*/ 	.string	"Build cuda_13.0.r13.0/compiler.36424714_0"
        /*0030*/ 	.string	"-arch sm_100 -m 64 "



//--------------------- .note.nv.cuinfo           --------------------------
	.section	.note.nv.cuinfo,"",@"SHT_NOTE"
	.sectionflags	@"SHF_NOTE_NV_CUINFO"
        /*0018*/ 	.short	0x0002
        /*001a*/ 	.short	0x0064
        /*001c*/ 	.short	0x0082
	.zero		2


//--------------------- .nv.info                  --------------------------
	.section	.nv.info,"",@"SHT_CUDA_INFO"
	.align	4


	//----- nvinfo : EIATTR_REGCOUNT
	.align		4
        /*0000*/ 	.byte	0x04, 0x2f
        /*0002*/ 	.short	(.L_1 - .L_0)
	.align		4
.L_0:
        /*0004*/ 	.word	index@(_Z8gmem_addPiiPjS_)
        /*0008*/ 	.word	0x00000018


	//----- nvinfo : EIATTR_FRAME_SIZE
	.align		4
.L_1:
        /*000c*/ 	.byte	0x04, 0x11
        /*000e*/ 	.short	(.L_3 - .L_2)
	.align		4
.L_2:
        /*0010*/ 	.word	index@(_Z8gmem_addPiiPjS_)
        /*0014*/ 	.word	0x00000000


	//----- nvinfo : EIATTR_MIN_STACK_SIZE
	.align		4
.L_3:
        /*0018*/ 	.byte	0x04, 0x12
        /*001a*/ 	.short	(.L_5 - .L_4)
	.align		4
.L_4:
        /*001c*/ 	.word	index@(_Z8gmem_addPiiPjS_)
        /*0020*/ 	.word	0x00000000
.L_5:


//--------------------- .nv.compat                --------------------------
	.section	.nv.compat,"",@"SHT_CUDA_COMPAT_INFO"
	.align	4
        /*0000*/ 	.byte	0x02, 0x09, 0x00, 0x00, 0x02, 0x02, 0x01, 0x00, 0x02, 0x05, 0x05, 0x00, 0x03, 0x07, 0x01, 0x01
        /*0010*/ 	.byte	0x02, 0x03, 0x00, 0x00, 0x02, 0x06, 0x01, 0x00, 0x04, 0x0b, 0x08, 0x00, 0x09, 0x00, 0x00, 0x00
        /*0020*/ 	.byte	0x00, 0x00, 0x00, 0x00


//--------------------- .nv.info._Z8gmem_addPiiPjS_ --------------------------
	.section	.nv.info._Z8gmem_addPiiPjS_,"",@"SHT_CUDA_INFO"
	.sectionflags	@""
	.align	4


	//----- nvinfo : EIATTR_CUDA_API_VERSION
	.align		4
        /*0000*/ 	.byte	0x04, 0x37
        /*0002*/ 	.short	(.L_7 - .L_6)
.L_6:
        /*0004*/ 	.word	0x00000082


	//----- nvinfo : EIATTR_KPARAM_INFO
	.align		4
.L_7:
        /*0008*/ 	.byte	0x04, 0x17
        /*000a*/ 	.short	(.L_9 - .L_8)
.L_8:
        /*000c*/ 	.word	0x00000000
        /*0010*/ 	.short	0x0003
        /*0012*/ 	.short	0x0018
        /*0014*/ 	.byte	0x00, 0xf5, 0x21, 0x00


	//----- nvinfo : EIATTR_KPARAM_INFO
	.align		4
.L_9:
        /*0018*/ 	.byte	0x04, 0x17
        /*001a*/ 	.short	(.L_11 - .L_10)
.L_10:
        /*001c*/ 	.word	0x00000000
        /*0020*/ 	.short	0x0002
        /*0022*/ 	.short	0x0010
        /*0024*/ 	.byte	0x00, 0xf5, 0x21, 0x00


	//----- nvinfo : EIATTR_KPARAM_INFO
	.align		4
.L_11:
        /*0028*/ 	.byte	0x04, 0x17
        /*002a*/ 	.short	(.L_13 - .L_12)
.L_12:
        /*002c*/ 	.word	0x00000000
        /*0030*/ 	.short	0x0001
        /*0032*/ 	.short	0x0008
        /*0034*/ 	.byte	0x00, 0xf0, 0x11, 0x00


	//----- nvinfo : EIATTR_KPARAM_INFO
	.align		4
.L_13:
        /*0038*/ 	.byte	0x04, 0x17
        /*003a*/ 	.short	(.L_15 - .L_14)
.L_14:
        /*003c*/ 	.word	0x00000000
        /*0040*/ 	.short	0x0000
        /*0042*/ 	.short	0x0000
        /*0044*/ 	.byte	0x00, 0xf5, 0x21, 0x00


	//----- nvinfo : EIATTR_SPARSE_MMA_MASK
	.align		4
.L_15:
        /*0048*/ 	.byte	0x03, 0x50
        /*004a*/ 	.short	0x0000


	//----- nvinfo : EIATTR_MAXREG_COUNT
	.align		4
        /*004c*/ 	.byte	0x03, 0x1b
        /*004e*/ 	.short	0x00ff


	//----- nvinfo : EIATTR_MERCURY_ISA_VERSION
	.align		4
        /*0050*/ 	.byte	0x03, 0x5f
        /*0052*/ 	.short	0x0101


	//----- nvinfo : EIATTR_VRC_CTA_INIT_COUNT
	.align		4
        /*0054*/ 	.byte	0x02, 0x4a
	.zero		1
	.zero		1


	//----- nvinfo : EIATTR_EXIT_INSTR_OFFSETS
	.align		4
        /*0058*/ 	.byte	0x04, 0x1c
        /*005a*/ 	.short	(.L_17 - .L_16)


	//   ....[0]....
.L_16:
        /*005c*/ 	.word	0x00000130


	//   ....[1]....
        /*0060*/ 	.word	0x000007a0


	//----- nvinfo : EIATTR_CRS_STACK_SIZE
	.align		4
.L_17:
        /*0064*/ 	.byte	0x04, 0x1e
        /*0066*/ 	.short	(.L_19 - .L_18)
.L_18:
        /*0068*/ 	.word	0x00000000


	//----- nvinfo : EIATTR_CBANK_PARAM_SIZE
	.align		4
.L_19:
        /*006c*/ 	.byte	0x03, 0x19
        /*006e*/ 	.short	0x0020


	//----- nvinfo : EIATTR_PARAM_CBANK
	.align		4
        /*0070*/ 	.byte	0x04, 0x0a
        /*0072*/ 	.short	(.L_21 - .L_20)
	.align		4
.L_20:
        /*0074*/ 	.word	index@(.nv.constant0._Z8gmem_addPiiPjS_)
        /*0078*/ 	.short	0x0380
        /*007a*/ 	.short	0x0020


	//----- nvinfo : EIATTR_SW_WAR
	.align		4
.L_21:
        /*007c*/ 	.byte	0x04, 0x36
        /*007e*/ 	.short	(.L_23 - .L_22)
.L_22:
        /*0080*/ 	.word	0x00000008
.L_23:


//--------------------- .nv.callgraph             --------------------------
	.section	.nv.callgraph,"",@"SHT_CUDA_CALLGRAPH"
	.align	4
	.sectionentsize	8
	.align		4
        /*0000*/ 	.word	0x00000000
	.align		4
        /*0004*/ 	.word	0xffffffff
	.align		4
        /*0008*/ 	.word	0x00000000
	.align		4
        /*000c*/ 	.word	0xfffffffe
	.align		4
        /*0010*/ 	.word	0x00000000
	.align		4
        /*0014*/ 	.word	0xfffffffd
	.align		4
        /*0018*/ 	.word	0x00000000
	.align		4
        /*001c*/ 	.word	0xfffffffc


//--------------------- .text._Z8gmem_addPiiPjS_  --------------------------
	.section	.text._Z8gmem_addPiiPjS_,"ax",@progbits
	.align	128
        .global         _Z8gmem_addPiiPjS_
        .type           _Z8gmem_addPiiPjS_,@function
        .size           _Z8gmem_addPiiPjS_,(.L_x_9 - _Z8gmem_addPiiPjS_)
        .other          _Z8gmem_addPiiPjS_,@"STO_CUDA_ENTRY STV_DEFAULT"
_Z8gmem_addPiiPjS_:
.text._Z8gmem_addPiiPjS_:
[----:B------:R-:W-:Y:S01]  /*0000*/  LDC R1, c[0x0][0x37c] ;  /* 0x0000df00ff017b82 */ /* 0x000fe20000000800 */
[----:B------:R-:W0:Y:S01]  /*0010*/  S2R R0, SR_TID.X ;  /* 0x0000000000007919 */ /* 0x000e220000002100 */
[----:B------:R-:W1:Y:S01]  /*0020*/  LDCU.64 UR10, c[0x0][0x358] ;  /* 0x00006b00ff0a77ac */ /* 0x000e620008000a00 */
[----:B------:R-:W-:Y:S01]  /*0030*/  BSSY.RECONVERGENT B0, `(.L_x_0) ;  /* 0x0000011000007945 */ /* 0x000fe20003800200 */
[----:B0-----:R-:W-:-:S13]  /*0040*/  ISETP.NE.AND P0, PT, R0, RZ, PT ;  /* 0x000000ff0000720c */ /* 0x001fda0003f05270 */
[----:B-1----:R-:W-:Y:S05]  /*0050*/  @P0 BRA `(.L_x_1) ;  /* 0x0000000000380947 */ /* 0x002fea0003800000 */
[----:B------:R-:W0:Y:S01]  /*0060*/  S2R R5, SR_CTAID.X ;  /* 0x0000000000057919 */ /* 0x000e220000002500 */
[----:B------:R-:W0:Y:S02]  /*0070*/  LDC.64 R2, c[0x0][0x380] ;  /* 0x0000e000ff027b82 */ /* 0x000e240000000a00 */
[----:B0-----:R-:W-:-:S05]  /*0080*/  IMAD.WIDE.U32 R2, R5, 0x4, R2 ;  /* 0x0000000405027825 */ /* 0x001fca00078e0002 */
[----:B------:R0:W-:Y:S01]  /*0090*/  STG.E desc[UR10][R2.64], R5 ;  /* 0x0000000502007986 */ /* 0x0001e2000c10190a */
[----:B------:R-:W-:Y:S06]  /*00a0*/  MEMBAR.SC.GPU ;  /* 0x0000000000007992 */ /* 0x000fec0000002000 */
[----:B------:R-:W-:-:S00]  /*00b0*/  ERRBAR ;  /* 0x00000000000079ab */ /* 0x000fc00000000000 */
[----:B------:R-:W-:Y:S06]  /*00c0*/  CGAERRBAR ;  /* 0x00000000000075ab */ /* 0x000fec0000000000 */
[----:B------:R-:W-:Y:S02]  /*00d0*/  CCTL.IVALL ;  /* 0x00000000ff00798f */ /* 0x000fe40002000000 */
[----:B------:R-:W1:Y:S08]  /*00e0*/  LDC R7, c[0x0][0x370] ;  /* 0x0000dc00ff077b82 */ /* 0x000e700000000800 */
[----:B0-----:R-:W1:Y:S02]  /*00f0*/  LDC.64 R2, c[0x0][0x390] ;  /* 0x0000e400ff027b82 */ /* 0x001e640000000a00 */
[----:B-1----:R-:W2:Y:S01]  /*0100*/  ATOMG.E.INC.STRONG.GPU PT, R2, desc[UR10][R2.64], R7 ;  /* 0x80000007020279a8 */ /* 0x002ea200099ef10a */
[----:B------:R-:W-:-:S05]  /*0110*/  VIADD R5, R7, 0xffffffff ;  /* 0xffffffff07057836 */ /* 0x000fca0000000000 */
[----:B--2---:R-:W-:-:S13]  /*0120*/  ISETP.NE.AND P0, PT, R2, R5, PT ;  /* 0x000000050200720c */ /* 0x004fda0003f05270 */
[----:B------:R-:W-:Y:S05]  /*0130*/  @P0 EXIT ;  /* 0x000000000000094d */ /* 0x000fea0003800000 */
.L_x_1:
[----:B------:R-:W-:Y:S05]  /*0140*/  BSYNC.RECONVERGENT B0 ;  /* 0x0000000000007941 */ /* 0x000fea0003800200 */
.L_x_0:
[----:B------:R-:W0:Y:S01]  /*0150*/  LDC.64 R2, c[0x0][0x380] ;  /* 0x0000e000ff027b82 */ /* 0x000e220000000a00 */
[----:B------:R-:W1:Y:S01]  /*0160*/  LDCU UR5, c[0x0][0x388] ;  /* 0x00007100ff0577ac */ /* 0x000e620008000800 */
[----:B0-----:R0:W5:Y:S01]  /*0170*/  LDG.E R0, desc[UR10][R2.64] ;  /* 0x0000000a02007981 */ /* 0x001162000c1e1900 */
[----:B-1----:R-:W-:-:S09]  /*0180*/  UISETP.GE.AND UP0, UPT, UR5, 0x2, UPT ;  /* 0x000000020500788c */ /* 0x002fd2000bf06270 */
[----:B0-----:R-:W-:Y:S05]  /*0190*/  BRA.U !UP0, `(.L_x_2) ;  /* 0x0000000508787547 */ /* 0x001fea000b800000 */
[----:B------:R-:W-:Y:S01]  /*01a0*/  UIADD3 UR4, UPT, UPT, UR5, -0x1, URZ ;  /* 0xffffffff05047890 */ /* 0x000fe2000fffe0ff */
[----:B------:R-:W-:Y:S01]  /*01b0*/  IMAD.MOV.U32 R5, RZ, RZ, 0x1 ;  /* 0x00000001ff057424 */ /* 0x000fe200078e00ff */
[----:B------:R-:W-:Y:S02]  /*01c0*/  UIADD3 UR5, UPT, UPT, UR5, -0x2, URZ ;  /* 0xfffffffe05057890 */ /* 0x000fe4000fffe0ff */
[----:B------:R-:W-:Y:S02]  /*01d0*/  ULOP3.LUT UR8, UR4, 0xf, URZ, 0xc0, !UPT ;  /* 0x0000000f04087892 */ /* 0x000fe4000f8ec0ff */
[----:B------:R-:W-:-:S09]  /*01e0*/  UISETP.GE.U32.AND UP0, UPT, UR5, 0xf, UPT ;  /* 0x0000000f0500788c */ /* 0x000fd2000bf06070 */
[----:B------:R-:W-:Y:S05]  /*01f0*/  BRA.U !UP0, `(.L_x_3) ;  /* 0x0000000108a07547 */ /* 0x000fea000b800000 */
[----:B------:R-:W0:Y:S01]  /*0200*/  LDCU.64 UR6, c[0x0][0x380] ;  /* 0x00007000ff0677ac */ /* 0x000e220008000a00 */
[----:B------:R-:W-:Y:S01]  /*0210*/  IMAD.MOV.U32 R5, RZ, RZ, RZ ;  /* 0x000000ffff057224 */ /* 0x000fe200078e00ff */
[----:B------:R-:W-:-:S04]  /*0220*/  ULOP3.LUT UR5, UR4, 0xfffffff0, URZ, 0xc0, !UPT ;  /* 0xfffffff004057892 */ /* 0x000fc8000f8ec0ff */
[----:B------:R-:W-:Y:S02]  /*0230*/  UIADD3 UR5, UPT, UPT, -UR5, URZ, URZ ;  /* 0x000000ff05057290 */ /* 0x000fe4000fffe1ff */
[----:B0-----:R-:W-:-:S04]  /*0240*/  UIADD3 UR6, UP0, UPT, UR6, 0x20, URZ ;  /* 0x0000002006067890 */ /* 0x001fc8000ff1e0ff */
[----:B------:R-:W-:Y:S02]  /*0250*/  UIADD3.X UR7, UPT, UPT, URZ, UR7, URZ, UP0, !UPT ;  /* 0x00000007ff077290 */ /* 0x000fe400087fe4ff */
[----:B------:R-:W-:-:S04]  /*0260*/  IMAD.U32 R6, RZ, RZ, UR6 ;  /* 0x00000006ff067e24 */ /* 0x000fc8000f8e00ff */
[----:B------:R-:W-:-:S07]  /*0270*/  IMAD.U32 R3, RZ, RZ, UR7 ;  /* 0x00000007ff037e24 */ /* 0x000fce000f8e00ff */
.L_x_4:
[----:B------:R-:W-:-:S05]  /*0280*/  IMAD.MOV.U32 R2, RZ, RZ, R6 ;  /* 0x000000ffff027224 */ /* 0x000fca00078e0006 */
[----:B------:R-:W2:Y:S04]  /*0290*/  LDG.E R7, desc[UR10][R2.64+-0x1c] ;  /* 0xffffe40a02077981 */ /* 0x000ea8000c1e1900 */
[----:B------:R-:W2:Y:S04]  /*02a0*/  LDG.E R4, desc[UR10][R2.64+-0x18] ;  /* 0xffffe80a02047981 */ /* 0x000ea8000c1e1900 */
[----:B------:R-:W3:Y:S04]  /*02b0*/  LDG.E R9, desc[UR10][R2.64+-0x14] ;  /* 0xffffec0a02097981 */ /* 0x000ee8000c1e1900 */
[----:B------:R-:W3:Y:S04]  /*02c0*/  LDG.E R6, desc[UR10][R2.64+-0x10] ;  /* 0xfffff00a02067981 */ /* 0x000ee8000c1e1900 */
[----:B------:R-:W4:Y:S04]  /*02d0*/  LDG.E R11, desc[UR10][R2.64+-0xc] ;  /* 0xfffff40a020b7981 */ /* 0x000f28000c1e1900 */
        /* <DEDUP_REMOVED lines=10> */
[----:B------:R0:W4:Y:S01]  /*0380*/  LDG.E R18, desc[UR10][R2.64+0x20] ;  /* 0x0000200a02127981 */ /* 0x000122000c1e1900 */
[----:B------:R-:W-:Y:S01]  /*0390*/  UIADD3 UR5, UPT, UPT, UR5, 0x10, URZ ;  /* 0x0000001005057890 */ /* 0x000fe2000fffe0ff */
[----:B------:R-:W-:-:S03]  /*03a0*/  IADD3 R5, PT, PT, R5, 0x10, RZ ;  /* 0x0000001005057810 */ /* 0x000fc60007ffe0ff */
[----:B------:R-:W-:Y:S01]  /*03b0*/  UISETP.NE.AND UP0, UPT, UR5, URZ, UPT ;  /* 0x000000ff0500728c */ /* 0x000fe2000bf05270 */
[----:B--2--5:R-:W-:-:S04]  /*03c0*/  IADD3 R4, PT, PT, R4, R7, R0 ;  /* 0x0000000704047210 */ /* 0x024fc80007ffe000 */
[----:B---3--:R-:W-:Y:S02]  /*03d0*/  IADD3 R4, PT, PT, R6, R9, R4 ;  /* 0x0000000906047210 */ /* 0x008fe40007ffe004 */
[----:B------:R-:W-:-:S05]  /*03e0*/  IADD3 R6, P0, PT, R2, 0x40, RZ ;  /* 0x0000004002067810 */ /* 0x000fca0007f1e0ff */
[----:B0-----:R-:W-:Y:S01]  /*03f0*/  IMAD.X R3, RZ, RZ, R3, P0 ;  /* 0x000000ffff037224 */ /* 0x001fe200000e0603 */
[----:B----4-:R-:W-:-:S04]  /*0400*/  IADD3 R4, PT, PT, R8, R11, R4 ;  /* 0x0000000b08047210 */ /* 0x010fc80007ffe004 */
[----:B------:R-:W-:-:S04]  /*0410*/  IADD3 R4, PT, PT, R10, R13, R4 ;  /* 0x0000000d0a047210 */ /* 0x000fc80007ffe004 */
[----:B------:R-:W-:-:S04]  /*0420*/  IADD3 R4, PT, PT, R12, R15, R4 ;  /* 0x0000000f0c047210 */ /* 0x000fc80007ffe004 */
[----:B------:R-:W-:-:S04]  /*0430*/  IADD3 R4, PT, PT, R14, R17, R4 ;  /* 0x000000110e047210 */ /* 0x000fc80007ffe004 */
[----:B------:R-:W-:-:S04]  /*0440*/  IADD3 R4, PT, PT, R16, R19, R4 ;  /* 0x0000001310047210 */ /* 0x000fc80007ffe004 */
[----:B------:R-:W-:Y:S01]  /*0450*/  IADD3 R0, PT, PT, R18, R21, R4 ;  /* 0x0000001512007210 */ /* 0x000fe20007ffe004 */
[----:B------:R-:W-:Y:S06]  /*0460*/  BRA.U UP0, `(.L_x_4) ;  /* 0xfffffffd00847547 */ /* 0x000fec000b83ffff */
[----:B------:R-:W-:-:S07]  /*0470*/  VIADD R5, R5, 0x1 ;  /* 0x0000000105057836 */ /* 0x000fce0000000000 */
.L_x_3:
[----:B------:R-:W-:-:S09]  /*0480*/  UISETP.NE.AND UP0, UPT, UR8, URZ, UPT ;  /* 0x000000ff0800728c */ /* 0x000fd2000bf05270 */
[----:B------:R-:W-:Y:S05]  /*0490*/  BRA.U !UP0, `(.L_x_2) ;  /* 0x0000000108b87547 */ /* 0x000fea000b800000 */
[----:B------:R-:W-:Y:S02]  /*04a0*/  UISETP.GE.U32.AND UP0, UPT, UR8, 0x8, UPT ;  /* 0x000000080800788c */ /* 0x000fe4000bf06070 */
[----:B------:R-:W-:-:S04]  /*04b0*/  ULOP3.LUT UR5, UR4, 0x7, URZ, 0xc0, !UPT ;  /* 0x0000000704057892 */ /* 0x000fc8000f8ec0ff */
[----:B------:R-:W-:-:S03]  /*04c0*/  UISETP.NE.AND UP1, UPT, UR5, URZ, UPT ;  /* 0x000000ff0500728c */ /* 0x000fc6000bf25270 */
[----:B------:R-:W-:Y:S08]  /*04d0*/  BRA.U !UP0, `(.L_x_5) ;  /* 0x00000001083c7547 */ /* 0x000ff0000b800000 */
[----:B------:R-:W0:Y:S02]  /*04e0*/  LDC.64 R2, c[0x0][0x380] ;  /* 0x0000e000ff027b82 */ /* 0x000e240000000a00 */
[----:B0-----:R-:W-:-:S05]  /*04f0*/  IMAD.WIDE.U32 R2, R5, 0x4, R2 ;  /* 0x0000000405027825 */ /* 0x001fca00078e0002 */
[----:B------:R-:W2:Y:S04]  /*0500*/  LDG.E R7, desc[UR10][R2.64] ;  /* 0x0000000a02077981 */ /* 0x000ea8000c1e1900 */
[----:B------:R-:W2:Y:S04]  /*0510*/  LDG.E R4, desc[UR10][R2.64+0x4] ;  /* 0x0000040a02047981 */ /* 0x000ea8000c1e1900 */
[----:B------:R-:W3:Y:S04]  /*0520*/  LDG.E R9, desc[UR10][R2.64+0x8] ;  /* 0x0000080a02097981 */ /* 0x000ee8000c1e1900 */
[----:B------:R-:W3:Y:S04]  /*0530*/  LDG.E R6, desc[UR10][R2.64+0xc] ;  /* 0x00000c0a02067981 */ /* 0x000ee8000c1e1900 */
[----:B------:R-:W4:Y:S04]  /*0540*/  LDG.E R11, desc[UR10][R2.64+0x10] ;  /* 0x0000100a020b7981 */ /* 0x000f28000c1e1900 */
[----:B------:R-:W4:Y:S04]  /*0550*/  LDG.E R8, desc[UR10][R2.64+0x14] ;  /* 0x0000140a02087981 */ /* 0x000f28000c1e1900 */
[----:B------:R-:W4:Y:S04]  /*0560*/  LDG.E R13, desc[UR10][R2.64+0x18] ;  /* 0x0000180a020d7981 */ /* 0x000f28000c1e1900 */
[----:B------:R-:W4:Y:S01]  /*0570*/  LDG.E R10, desc[UR10][R2.64+0x1c] ;  /* 0x00001c0a020a7981 */ /* 0x000f22000c1e1900 */
[----:B------:R-:W-:Y:S01]  /*0580*/  VIADD R5, R5, 0x8 ;  /* 0x0000000805057836 */ /* 0x000fe20000000000 */
[----:B--2--5:R-:W-:-:S04]  /*0590*/  IADD3 R4, PT, PT, R4, R7, R0 ;  /* 0x0000000704047210 */ /* 0x024fc80007ffe000 */
[----:B---3--:R-:W-:-:S04]  /*05a0*/  IADD3 R4, PT, PT, R6, R9, R4 ;  /* 0x0000000906047210 */ /* 0x008fc80007ffe004 */
[----:B----4-:R-:W-:-:S04]  /*05b0*/  IADD3 R4, PT, PT, R8, R11, R4 ;  /* 0x0000000b08047210 */ /* 0x010fc80007ffe004 */
[----:B------:R-:W-:-:S07]  /*05c0*/  IADD3 R0, PT, PT, R10, R13, R4 ;  /* 0x0000000d0a007210 */ /* 0x000fce0007ffe004 */
.L_x_5:
        /* <DEDUP_REMOVED lines=10> */
[----:B------:R-:W3:Y:S01]  /*0670*/  LDG.E R6, desc[UR10][R2.64+0xc] ;  /* 0x00000c0a02067981 */ /* 0x000ee2000c1e1900 */
[----:B------:R-:W-:Y:S01]  /*0680*/  VIADD R5, R5, 0x4 ;  /* 0x0000000405057836 */ /* 0x000fe20000000000 */
[----:B--2--5:R-:W-:-:S04]  /*0690*/  IADD3 R0, PT, PT, R4, R7, R0 ;  /* 0x0000000704007210 */ /* 0x024fc80007ffe000 */
[----:B---3--:R-:W-:-:S07]  /*06a0*/  IADD3 R0, PT, PT, R6, R9, R0 ;  /* 0x0000000906007210 */ /* 0x008fce0007ffe000 */
.L_x_6:
[----:B------:R-:W-:Y:S05]  /*06b0*/  BRA.U !UP1, `(.L_x_2) ;  /* 0x0000000109307547 */ /* 0x000fea000b800000 */
[----:B------:R-:W0:Y:S01]  /*06c0*/  LDC.64 R2, c[0x0][0x380] ;  /* 0x0000e000ff027b82 */ /* 0x000e220000000a00 */
[----:B------:R-:W-:Y:S01]  /*06d0*/  UIADD3 UR4, UPT, UPT, -UR4, URZ, URZ ;  /* 0x000000ff04047290 */ /* 0x000fe2000fffe1ff */
[----:B0-----:R-:W-:-:S04]  /*06e0*/  IMAD.WIDE.U32 R2, R5, 0x4, R2 ;  /* 0x0000000405027825 */ /* 0x001fc800078e0002 */
[----:B------:R-:W-:-:S07]  /*06f0*/  IMAD.MOV.U32 R5, RZ, RZ, R3 ;  /* 0x000000ffff057224 */ /* 0x000fce00078e0003 */
.L_x_7:
[----:B------:R-:W-:-:S06]  /*0700*/  MOV R3, R5 ;  /* 0x0000000500037202 */ /* 0x000fcc0000000f00 */
[----:B------:R0:W2:Y:S01]  /*0710*/  LDG.E R3, desc[UR10][R2.64] ;  /* 0x0000000a02037981 */ /* 0x0000a2000c1e1900 */
[----:B------:R-:W-:-:S04]  /*0720*/  UIADD3 UR4, UPT, UPT, UR4, 0x1, URZ ;  /* 0x0000000104047890 */ /* 0x000fc8000fffe0ff */
[----:B------:R-:W-:Y:S01]  /*0730*/  UISETP.NE.AND UP0, UPT, UR4, URZ, UPT ;  /* 0x000000ff0400728c */ /* 0x000fe2000bf05270 */
[----:B0-----:R-:W-:-:S05]  /*0740*/  IADD3 R2, P0, PT, R2, 0x4, RZ ;  /* 0x0000000402027810 */ /* 0x001fca0007f1e0ff */
[----:B------:R-:W-:Y:S02]  /*0750*/  IMAD.X R5, RZ, RZ, R5, P0 ;  /* 0x000000ffff057224 */ /* 0x000fe400000e0605 */
[----:B--2--5:R-:W-:Y:S01]  /*0760*/  IMAD.IADD R0, R3, 0x1, R0 ;  /* 0x0000000103007824 */ /* 0x024fe200078e0200 */
[----:B------:R-:W-:Y:S06]  /*0770*/  BRA.U UP0, `(.L_x_7) ;  /* 0xfffffffd00e07547 */ /* 0x000fec000b83ffff */
.L_x_2:
[----:B------:R-:W0:Y:S02]  /*0780*/  LDC.64 R2, c[0x0][0x398] ;  /* 0x0000e600ff027b82 */ /* 0x000e240000000a00 */
[----:B0----5:R-:W-:Y:S01]  /*0790*/  STG.E desc[UR10][R2.64], R0 ;  /* 0x0000000002007986 */ /* 0x021fe2000c10190a */
[----:B------:R-:W-:Y:S05]  /*07a0*/  EXIT ;  /* 0x000000000000794d */ /* 0x000fea0003800000 */
.L_x_8:
[----:B------:R-:W-:-:S00]  /*07b0*/  BRA `(.L_x_8) ;  /* 0xfffffffc00fc7947 */ /* 0x000fc0000383ffff */
[----:B------:R-:W-:-:S00]  /*07c0*/  NOP ;  /* 0x0000000000007918 */ /* 0x000fc00000000000 */
        /* <DEDUP_REMOVED lines=11> */
.L_x_9:


//--------------------- .nv.shared.reserved.0     --------------------------
	.section	.nv.shared.reserved.0,"aw",@nobits
	.weak		__nv_reservedSMEM_offset_0_alias
	.size		__nv_reservedSMEM_offset_0_alias, 0, 64
	.other		__nv_reservedSMEM_offset_0_alias,@"STO_CUDA_RESERVED_SHARED STV_DEFAULT"
__nv_reservedSMEM_offset_0_alias:
	.zero		0
	.zero		64


//--------------------- .nv.constant0._Z8gmem_addPiiPjS_ --------------------------
	.section	.nv.constant0._Z8gmem_addPiiPjS_,"a",@progbits
	.sectionflags	@""
	.align	4
.nv.constant0._Z8gmem_addPiiPjS_:
	.zero		928


//--------------------- SYMBOLS --------------------------

	.type		.nv.reservedSmem.offset0,@object
	.size		.nv.reservedSmem.offset0,0x4
